	.headerflags	@"EF_CUDA_TEXMODE_UNIFIED EF_CUDA_64BIT_ADDRESS EF_CUDA_ACCELERATORS EF_CUDA_SM90 EF_CUDA_VIRTUAL_SM(EF_CUDA_SM90)"
	.elftype	@"ET_EXEC"


//--------------------- .nv.info                  --------------------------
	.section	.nv.info,"",@"SHT_CUDA_INFO"
	.align	4


	//----- nvinfo : EIATTR_REGCOUNT
	.align		4
        /*0000*/ 	.byte	0x04, 0x2f
        /*0002*/ 	.short	(.L_3 - .L_2)
	.align		4
.L_2:
        /*0004*/ 	.word	index@(triton_poi_fused__native_batch_norm_legit_no_training_relu_threshold_backward_40)
        /*0008*/ 	.word	0x00000010


	//----- nvinfo : EIATTR_MIN_STACK_SIZE
	.align		4
.L_3:
        /*000c*/ 	.byte	0x04, 0x12
        /*000e*/ 	.short	(.L_5 - .L_4)
	.align		4
.L_4:
        /*0010*/ 	.word	index@(triton_poi_fused__native_batch_norm_legit_no_training_relu_threshold_backward_40)
        /*0014*/ 	.word	0x00000000


	//----- nvinfo : EIATTR_FRAME_SIZE
	.align		4
.L_5:
        /*0018*/ 	.byte	0x04, 0x11
        /*001a*/ 	.short	(.L_7 - .L_6)
	.align		4
.L_6:
        /*001c*/ 	.word	index@(triton_poi_fused__native_batch_norm_legit_no_training_relu_threshold_backward_40)
        /*0020*/ 	.word	0x00000000


	//----- nvinfo : EIATTR_MIN_STACK_SIZE
	.align		4
.L_7:
        /*0024*/ 	.byte	0x04, 0x12
        /*0026*/ 	.short	(.L_9 - .L_8)
	.align		4
.L_8:
        /*0028*/ 	.word	index@(triton_poi_fused__native_batch_norm_legit_no_training_relu_threshold_backward_40)
        /*002c*/ 	.word	0x00000000
.L_9:


//--------------------- .nv.info.triton_poi_fused__native_batch_norm_legit_no_training_relu_threshold_backward_40 --------------------------
	.section	.nv.info.triton_poi_fused__native_batch_norm_legit_no_training_relu_threshold_backward_40,"",@"SHT_CUDA_INFO"
	.sectionflags	@""
	.align	4


	//----- nvinfo : EIATTR_CUDA_API_VERSION
	.align		4
        /*0000*/ 	.byte	0x04, 0x37
        /*0002*/ 	.short	(.L_11 - .L_10)
.L_10:
        /*0004*/ 	.word	0x0000007c


	//----- nvinfo : EIATTR_KPARAM_INFO
	.align		4
.L_11:
        /*0008*/ 	.byte	0x04, 0x17
        /*000a*/ 	.short	(.L_13 - .L_12)
.L_12:
        /*000c*/ 	.word	0x00000000
        /*0010*/ 	.short	0x0007
        /*0012*/ 	.short	0x0038
        /*0014*/ 	.byte	0x00, 0xf0, 0x11, 0x00


	//----- nvinfo : EIATTR_KPARAM_INFO
	.align		4
.L_13:
        /*0018*/ 	.byte	0x04, 0x17
        /*001a*/ 	.short	(.L_15 - .L_14)
.L_14:
        /*001c*/ 	.word	0x00000000
        /*0020*/ 	.short	0x0006
        /*0022*/ 	.short	0x0030
        /*0024*/ 	.byte	0x00, 0xf4, 0x21, 0x00


	//----- nvinfo : EIATTR_KPARAM_INFO
	.align		4
.L_15:
        /*0028*/ 	.byte	0x04, 0x17
        /*002a*/ 	.short	(.L_17 - .L_16)
.L_16:
        /*002c*/ 	.word	0x00000000
        /*0030*/ 	.short	0x0005
        /*0032*/ 	.short	0x0028
        /*0034*/ 	.byte	0x00, 0xf4, 0x21, 0x00


	//----- nvinfo : EIATTR_KPARAM_INFO
	.align		4
.L_17:
        /*0038*/ 	.byte	0x04, 0x17
        /*003a*/ 	.short	(.L_19 - .L_18)
.L_18:
        /*003c*/ 	.word	0x00000000
        /*0040*/ 	.short	0x0004
        /*0042*/ 	.short	0x0020
        /*0044*/ 	.byte	0x00, 0xf4, 0x21, 0x00


	//----- nvinfo : EIATTR_KPARAM_INFO
	.align		4
.L_19:
        /*0048*/ 	.byte	0x04, 0x17
        /*004a*/ 	.short	(.L_21 - .L_20)
.L_20:
        /*004c*/ 	.word	0x00000000
        /*0050*/ 	.short	0x0003
        /*0052*/ 	.short	0x0018
        /*0054*/ 	.byte	0x00, 0xf4, 0x21, 0x00


	//----- nvinfo : EIATTR_KPARAM_INFO
	.align		4
.L_21:
        /*0058*/ 	.byte	0x04, 0x17
        /*005a*/ 	.short	(.L_23 - .L_22)
.L_22:
        /*005c*/ 	.word	0x00000000
        /*0060*/ 	.short	0x0002
        /*0062*/ 	.short	0x0010
        /*0064*/ 	.byte	0x00, 0xf4, 0x21, 0x00


	//----- nvinfo : EIATTR_KPARAM_INFO
	.align		4
.L_23:
        /*0068*/ 	.byte	0x04, 0x17
        /*006a*/ 	.short	(.L_25 - .L_24)
.L_24:
        /*006c*/ 	.word	0x00000000
        /*0070*/ 	.short	0x0001
        /*0072*/ 	.short	0x0008
        /*0074*/ 	.byte	0x00, 0xf4, 0x21, 0x00


	//----- nvinfo : EIATTR_KPARAM_INFO
	.align		4
.L_25:
        /*0078*/ 	.byte	0x04, 0x17
        /*007a*/ 	.short	(.L_27 - .L_26)
.L_26:
        /*007c*/ 	.word	0x00000000
        /*0080*/ 	.short	0x0000
        /*0082*/ 	.short	0x0000
        /*0084*/ 	.byte	0x00, 0xf4, 0x21, 0x00


	//----- nvinfo : EIATTR_SPARSE_MMA_MASK
	.align		4
.L_27:
        /*0088*/ 	.byte	0x03, 0x50
        /*008a*/ 	.short	0x0000


	//----- nvinfo : EIATTR_MAXREG_COUNT
	.align		4
        /*008c*/ 	.byte	0x03, 0x1b
        /*008e*/ 	.short	0x00ff


	//----- nvinfo : EIATTR_EXIT_INSTR_OFFSETS
	.align		4
        /*0090*/ 	.byte	0x04, 0x1c
        /*0092*/ 	.short	(.L_29 - .L_28)


	//   ....[0]....
.L_28:
        /*0094*/ 	.word	0x000003e0


	//----- nvinfo : EIATTR_REQNTID
	.align		4
.L_29:
        /*0098*/ 	.byte	0x04, 0x10
        /*009a*/ 	.short	(.L_31 - .L_30)
.L_30:
        /*009c*/ 	.word	0x00000080
        /*00a0*/ 	.word	0x00000001
        /*00a4*/ 	.word	0x00000001


	//----- nvinfo : EIATTR_CBANK_PARAM_SIZE
	.align		4
.L_31:
        /*00a8*/ 	.byte	0x03, 0x19
        /*00aa*/ 	.short	0x003c


	//----- nvinfo : EIATTR_PARAM_CBANK
	.align		4
        /*00ac*/ 	.byte	0x04, 0x0a
        /*00ae*/ 	.short	(.L_33 - .L_32)
	.align		4
.L_32:
        /*00b0*/ 	.word	index@(.nv.constant0.triton_poi_fused__native_batch_norm_legit_no_training_relu_threshold_backward_40)
        /*00b4*/ 	.short	0x0210
        /*00b6*/ 	.short	0x003c


	//----- nvinfo : EIATTR_SW_WAR
	.align		4
.L_33:
        /*00b8*/ 	.byte	0x04, 0x36
        /*00ba*/ 	.short	(.L_35 - .L_34)
.L_34:
        /*00bc*/ 	.word	0x00000008
.L_35:


//--------------------- .nv.callgraph             --------------------------
	.section	.nv.callgraph,"",@"SHT_CUDA_CALLGRAPH"
	.align	4
	.sectionentsize	8
	.align		4
        /*0000*/ 	.word	0x00000000
	.align		4
        /*0004*/ 	.word	0xffffffff
	.align		4
        /*0008*/ 	.word	0x00000000
	.align		4
        /*000c*/ 	.word	0xfffffffe
	.align		4
        /*0010*/ 	.word	0x00000000
	.align		4
        /*0014*/ 	.word	0xfffffffd
	.align		4
        /*0018*/ 	.word	0x00000000
	.align		4
        /*001c*/ 	.word	0xfffffffc


//--------------------- .nv.constant4             --------------------------
	.section	.nv.constant4,"a",@progbits
	.align	8
	.align		8
.nv.constant4:
        /*0000*/ 	.dword	_$_str
	.align		8
        /*0008*/ 	.dword	_$_str_$_2


//--------------------- .text.triton_poi_fused__native_batch_norm_legit_no_training_relu_threshold_backward_40 --------------------------
	.section	.text.triton_poi_fused__native_batch_norm_legit_no_training_relu_threshold_backward_40,"ax",@progbits
	.align	128
        .global         triton_poi_fused__native_batch_norm_legit_no_training_relu_threshold_backward_40
        .type           triton_poi_fused__native_batch_norm_legit_no_training_relu_threshold_backward_40,@function
        .size           triton_poi_fused__native_batch_norm_legit_no_training_relu_threshold_backward_40,(.L_x_1 - triton_poi_fused__native_batch_norm_legit_no_training_relu_threshold_backward_40)
        .other          triton_poi_fused__native_batch_norm_legit_no_training_relu_threshold_backward_40,@"STO_CUDA_ENTRY STV_DEFAULT"
triton_poi_fused__native_batch_norm_legit_no_training_relu_threshold_backward_40:
.text.triton_poi_fused__native_batch_norm_legit_no_training_relu_threshold_backward_40:
[----:B------:R-:W-:Y:S01]  /*0000*/  LDC R1, c[0x0][0x28] ;  /* 0x00000a00ff017b82 */ /* 0x000fe20000000800 */
[----:B------:R-:W1:Y:S07]  /*0010*/  S2R R0, SR_TID.X ;  /* 0x0000000000007919 */ /* 0x000e6e0000002100 */
[----:B------:R-:W2:Y:S01]  /*0020*/  LDC.64 R6, c[0x0][0x220] ;  /* 0x00008800ff067b82 */ /* 0x000ea20000000a00 */
[----:B------:R-:W-:Y:S01]  /*0030*/  ULDC.64 UR4, c[0x0][0x208] ;  /* 0x0000820000047ab9 */ /* 0x000fe20000000a00 */
[----:B------:R-:W3:Y:S06]  /*0040*/  S2R R5, SR_CTAID.X ;  /* 0x0000000000057919 */ /* 0x000eec0000002500 */
[----:B------:R-:W4:Y:S08]  /*0050*/  LDC.64 R8, c[0x0][0x228] ;  /* 0x00008a00ff087b82 */ /* 0x000f300000000a00 */
[----:B------:R-:W5:Y:S01]  /*0060*/  LDC.64 R10, c[0x0][0x230] ;  /* 0x00008c00ff0a7b82 */ /* 0x000f620000000a00 */
[----:B------:R-:W-:Y:S01]  /*0070*/  IMAD.MOV.U32 R12, RZ, RZ, 0x3e800000 ;  /* 0x3e800000ff0c7424 */ /* 0x000fe200078e00ff */
[----:B------:R-:W-:Y:S01]  /*0080*/  ULDC.64 UR6, c[0x0][0x240] ;  /* 0x0000900000067ab9 */ /* 0x000fe20000000a00 */
[----:B-1----:R-:W-:Y:S01]  /*0090*/  IMAD.SHL.U32 R0, R0, 0x2, RZ ;  /* 0x0000000200007824 */ /* 0x002fe200078e00ff */
[----:B---3--:R-:W-:-:S04]  /*00a0*/  SHF.R.S32.HI R3, RZ, 0x17, R5 ;  /* 0x00000017ff037819 */ /* 0x008fc80000011405 */
[----:B------:R-:W-:Y:S02]  /*00b0*/  LOP3.LUT R0, R0, 0xfe, RZ, 0xc0, !PT ;  /* 0x000000fe00007812 */ /* 0x000fe400078ec0ff */
[----:B------:R-:W-:-:S03]  /*00c0*/  SGXT R3, R3, 0x1 ;  /* 0x000000010303781a */ /* 0x000fc60000000200 */
[----:B------:R-:W-:Y:S02]  /*00d0*/  IMAD R0, R5, 0x100, R0 ;  /* 0x0000010005007824 */ /* 0x000fe400078e0200 */
[----:B------:R-:W1:Y:S03]  /*00e0*/  LDC.64 R4, c[0x0][0x218] ;  /* 0x00008600ff047b82 */ /* 0x000e660000000a00 */
[----:B------:R-:W-:-:S04]  /*00f0*/  LEA.HI R3, R3, R0, RZ, 0x6 ;  /* 0x0000000003037211 */ /* 0x000fc800078f30ff */
[----:B------:R-:W-:-:S04]  /*0100*/  SHF.R.S32.HI R3, RZ, 0x6, R3 ;  /* 0x00000006ff037819 */ /* 0x000fc80000011403 */
[----:B------:R-:W-:-:S04]  /*0110*/  LEA.HI R2, R3, R3, RZ, 0x7 ;  /* 0x0000000303027211 */ /* 0x000fc800078f38ff */
[----:B------:R-:W-:-:S04]  /*0120*/  LOP3.LUT R2, R2, 0xffffff80, RZ, 0xc0, !PT ;  /* 0xffffff8002027812 */ /* 0x000fc800078ec0ff */
[----:B------:R-:W-:Y:S02]  /*0130*/  IADD3 R13, R3, -R2, RZ ;  /* 0x80000002030d7210 */ /* 0x000fe40007ffe0ff */
[----:B------:R-:W3:Y:S03]  /*0140*/  LDC.64 R2, c[0x0][0x210] ;  /* 0x00008400ff027b82 */ /* 0x000ee60000000a00 */
[----:B--2---:R-:W-:-:S06]  /*0150*/  IMAD.WIDE R6, R13, 0x4, R6 ;  /* 0x000000040d067825 */ /* 0x004fcc00078e0206 */
[----:B------:R-:W2:Y:S01]  /*0160*/  LDG.E.EL R6, desc[UR4][R6.64] ;  /* 0x0000000406067981 */ /* 0x000ea2000c2e1900 */
[----:B-1----:R-:W-:-:S06]  /*0170*/  IMAD.WIDE R4, R13, 0x4, R4 ;  /* 0x000000040d047825 */ /* 0x002fcc00078e0204 */
[----:B------:R-:W2:Y:S01]  /*0180*/  LDG.E.EL R4, desc[UR4][R4.64] ;  /* 0x0000000404047981 */ /* 0x000ea2000c2e1900 */
[----:B---3--:R-:W-:-:S06]  /*0190*/  IMAD.WIDE R2, R0, 0x4, R2 ;  /* 0x0000000400027825 */ /* 0x008fcc00078e0202 */
[----:B------:R-:W3:Y:S01]  /*01a0*/  LDG.E.64 R2, desc[UR4][R2.64] ;  /* 0x0000000402027981 */ /* 0x000ee2000c1e1b00 */
[----:B----4-:R-:W-:-:S04]  /*01b0*/  IMAD.WIDE R8, R13, 0x4, R8 ;  /* 0x000000040d087825 */ /* 0x010fc800078e0208 */
[----:B-----5:R-:W-:Y:S02]  /*01c0*/  IMAD.WIDE R10, R13, 0x4, R10 ;  /* 0x000000040d0a7825 */ /* 0x020fe400078e020a */
[----:B------:R-:W4:Y:S04]  /*01d0*/  LDG.E.EL R8, desc[UR4][R8.64] ;  /* 0x0000000408087981 */ /* 0x000f28000c2e1900 */
[----:B------:R-:W4:Y:S01]  /*01e0*/  LDG.E.EL R11, desc[UR4][R10.64] ;  /* 0x000000040a0b7981 */ /* 0x000f22000c2e1900 */
[----:B--2---:R-:W-:-:S04]  /*01f0*/  FADD R6, R6, 9.9999997473787516356e-06 ;  /* 0x3727c5ac06067421 */ /* 0x004fc80000000000 */
[----:B------:R-:W1:Y:S02]  /*0200*/  MUFU.SQRT R7, R6 ;  /* 0x0000000600077308 */ /* 0x000e640000002000 */
[C---:B-1----:R-:W-:Y:S02]  /*0210*/  FSETP.GT.AND P0, PT, R7.reuse, 8.50705917302346158658e+37, PT ;  /* 0x7e8000000700780b */ /* 0x042fe40003f04000 */
[----:B------:R-:W-:-:S11]  /*0220*/  FSETP.GEU.AND P1, PT, R7, 1.175494350822287508e-38, PT ;  /* 0x008000000700780b */ /* 0x000fd60003f2e000 */
[----:B------:R-:W-:-:S04]  /*0230*/  @P0 FMUL R7, R7, 0.25 ;  /* 0x3e80000007070820 */ /* 0x000fc80000400000 */
[----:B------:R-:W-:-:S06]  /*0240*/  @!P1 FMUL R7, R7, 16777216 ;  /* 0x4b80000007079820 */ /* 0x000fcc0000400000 */
[----:B------:R-:W1:Y:S01]  /*0250*/  MUFU.RCP R7, R7 ;  /* 0x0000000700077308 */ /* 0x000e620000001000 */
[----:B------:R-:W-:Y:S01]  /*0260*/  FSEL R12, R12, 1, P0 ;  /* 0x3f8000000c0c7808 */ /* 0x000fe20000000000 */
[----:B---3--:R-:W-:-:S04]  /*0270*/  FADD R5, R3, -R4 ;  /* 0x8000000403057221 */ /* 0x008fc80000000000 */
[----:B------:R-:W-:Y:S01]  /*0280*/  @!P1 FMUL R12, R12, 16777216 ;  /* 0x4b8000000c0c9820 */ /* 0x000fe20000400000 */
[----:B------:R-:W-:-:S03]  /*0290*/  FADD R3, R2, -R4 ;  /* 0x8000000402037221 */ /* 0x000fc60000000000 */
[----:B-1----:R-:W-:-:S04]  /*02a0*/  FMUL R12, R7, R12 ;  /* 0x0000000c070c7220 */ /* 0x002fc80000400000 */
[C---:B------:R-:W-:Y:S01]  /*02b0*/  FMUL R4, R12.reuse, R5 ;  /* 0x000000050c047220 */ /* 0x040fe20000400000 */
[----:B------:R-:W-:Y:S02]  /*02c0*/  FMUL R12, R12, R3 ;  /* 0x000000030c0c7220 */ /* 0x000fe40000400000 */
[----:B------:R-:W1:Y:S01]  /*02d0*/  LDC.64 R2, c[0x0][0x238] ;  /* 0x00008e00ff027b82 */ /* 0x000e620000000a00 */
[C-C-:B----4-:R-:W-:Y:S01]  /*02e0*/  FFMA R4, R8.reuse, R4, R11.reuse ;  /* 0x0000000408047223 */ /* 0x150fe2000000000b */
[----:B------:R-:W-:-:S04]  /*02f0*/  FFMA R12, R8, R12, R11 ;  /* 0x0000000c080c7223 */ /* 0x000fc8000000000b */
[----:B------:R-:W-:Y:S02]  /*0300*/  FSETP.GEU.AND P0, PT, R4, RZ, PT ;  /* 0x000000ff0400720b */ /* 0x000fe40003f0e000 */
[----:B------:R-:W-:Y:S02]  /*0310*/  FSETP.GEU.AND P1, PT, R12, RZ, PT ;  /* 0x000000ff0c00720b */ /* 0x000fe40003f2e000 */
[----:B------:R-:W-:Y:S02]  /*0320*/  FSEL R13, R4, RZ, P0 ;  /* 0x000000ff040d7208 */ /* 0x000fe40000000000 */
[----:B------:R-:W-:Y:S02]  /*0330*/  FSEL R12, R12, RZ, P1 ;  /* 0x000000ff0c0c7208 */ /* 0x000fe40000800000 */
[----:B------:R-:W-:Y:S02]  /*0340*/  FSETP.GTU.AND P0, PT, R13, RZ, PT ;  /* 0x000000ff0d00720b */ /* 0x000fe40003f0c000 */
[----:B------:R-:W-:-:S02]  /*0350*/  FSETP.GTU.AND P1, PT, R12, RZ, PT ;  /* 0x000000ff0c00720b */ /* 0x000fc40003f2c000 */
[----:B------:R-:W-:Y:S02]  /*0360*/  IADD3 R4, P2, R0, UR6, RZ ;  /* 0x0000000600047c10 */ /* 0x000fe4000ff5e0ff */
[----:B------:R-:W-:Y:S02]  /*0370*/  SEL R6, RZ, 0x1, P1 ;  /* 0x00000001ff067807 */ /* 0x000fe40000800000 */
[----:B------:R-:W-:Y:S01]  /*0380*/  SEL R7, RZ, 0x100, P0 ;  /* 0x00000100ff077807 */ /* 0x000fe20000000000 */
[C---:B-1----:R-:W-:Y:S01]  /*0390*/  IMAD.WIDE R2, R0.reuse, 0x4, R2 ;  /* 0x0000000400027825 */ /* 0x042fe200078e0202 */
[----:B------:R-:W-:Y:S02]  /*03a0*/  LEA.HI.X.SX32 R5, R0, UR7, 0x1, P2 ;  /* 0x0000000700057c11 */ /* 0x000fe400090f0eff */
[----:B------:R-:W-:Y:S02]  /*03b0*/  IADD3 R7, R6, R7, RZ ;  /* 0x0000000706077210 */ /* 0x000fe40007ffe0ff */
[----:B------:R-:W-:Y:S04]  /*03c0*/  STG.E.64 desc[UR4][R2.64], R12 ;  /* 0x0000000c02007986 */ /* 0x000fe8000c101b04 */
[----:B------:R-:W-:Y:S01]  /*03d0*/  STG.E.U16 desc[UR4][R4.64], R7 ;  /* 0x0000000704007986 */ /* 0x000fe2000c101504 */
[----:B------:R-:W-:Y:S05]  /*03e0*/  EXIT ;  /* 0x000000000000794d */ /* 0x000fea0003800000 */
.L_x_0:
[----:B------:R-:W-:-:S00]  /*03f0*/  BRA `(.L_x_0) ;  /* 0xfffffffc00fc7947 */ /* 0x000fc0000383ffff */
[----:B------:R-:W-:-:S00]  /*0400*/  NOP ;  /* 0x0000000000007918 */ /* 0x000fc00000000000 */
[----:B------:R-:W-:-:S00]  /*0410*/  NOP ;  /* 0x0000000000007918 */ /* 0x000fc00000000000 */
[----:B------:R-:W-:-:S00]  /*0420*/  NOP ;  /* 0x0000000000007918 */ /* 0x000fc00000000000 */
[----:B------:R-:W-:-:S00]  /*0430*/  NOP ;  /* 0x0000000000007918 */ /* 0x000fc00000000000 */
[----:B------:R-:W-:-:S00]  /*0440*/  NOP ;  /* 0x0000000000007918 */ /* 0x000fc00000000000 */
[----:B------:R-:W-:-:S00]  /*0450*/  NOP ;  /* 0x0000000000007918 */ /* 0x000fc00000000000 */
[----:B------:R-:W-:-:S00]  /*0460*/  NOP ;  /* 0x0000000000007918 */ /* 0x000fc00000000000 */
[----:B------:R-:W-:-:S00]  /*0470*/  NOP ;  /* 0x0000000000007918 */ /* 0x000fc00000000000 */
.L_x_1:


//--------------------- .nv.global.init           --------------------------
	.section	.nv.global.init,"aw",@progbits
.nv.global.init:
	.type		_$_str,@object
	.size		_$_str,(_$_str_$_2 - _$_str)
_$_str:
        /*0000*/ 	.byte	0x5f, 0x5f, 0x43, 0x55, 0x44, 0x41, 0x5f, 0x46, 0x54, 0x5a, 0x00
	.type		_$_str_$_2,@object
	.size		_$_str_$_2,(.L_1 - _$_str_$_2)
_$_str_$_2:
        /*000b*/ 	.byte	0x5f, 0x5f, 0x43, 0x55, 0x44, 0x41, 0x5f, 0x50, 0x52, 0x45, 0x43, 0x5f, 0x53, 0x51, 0x52, 0x54
        /*001b*/ 	.byte	0x00
.L_1:


//--------------------- .nv.constant0.triton_poi_fused__native_batch_norm_legit_no_training_relu_threshold_backward_40 --------------------------
	.section	.nv.constant0.triton_poi_fused__native_batch_norm_legit_no_training_relu_threshold_backward_40,"a",@progbits
	.sectionflags	@""
	.align	4
.nv.constant0.triton_poi_fused__native_batch_norm_legit_no_training_relu_threshold_backward_40:
	.zero		588
